//
// Generated by NVIDIA NVVM Compiler
//
// Compiler Build ID: CL-36424714
// Cuda compilation tools, release 13.0, V13.0.88
// Based on NVVM 20.0.0
//

.version 9.0
.target sm_100
.address_size 64

	// .globl	_Z13createStringTPcS_i

.visible .entry _Z13createStringTPcS_i(
	.param .u64 .ptr .align 1 _Z13createStringTPcS_i_param_0,
	.param .u64 .ptr .align 1 _Z13createStringTPcS_i_param_1,
	.param .u32 _Z13createStringTPcS_i_param_2
)
{
	.reg .pred 	%p<10>;
	.reg .b16 	%rs<19>;
	.reg .b32 	%r<28>;
	.reg .b64 	%rd<30>;

	ld.param.u64 	%rd9, [_Z13createStringTPcS_i_param_0];
	ld.param.u64 	%rd10, [_Z13createStringTPcS_i_param_1];
	ld.param.u32 	%r17, [_Z13createStringTPcS_i_param_2];
	cvta.to.global.u64 	%rd1, %rd10;
	setp.lt.s32 	%p1, %r17, 1;
	@%p1 bra 	$L__BB0_13;
	mov.u32 	%r19, %tid.x;
	cvta.to.global.u64 	%rd11, %rd9;
	cvt.u64.u32 	%rd12, %r19;
	add.s64 	%rd2, %rd11, %rd12;
	mul.lo.s32 	%r1, %r17, %r19;
	and.b32  	%r2, %r17, 15;
	setp.lt.u32 	%p2, %r17, 16;
	mov.b32 	%r25, 0;
	@%p2 bra 	$L__BB0_4;
	and.b32  	%r25, %r17, 2147483632;
	ld.global.u8 	%rs18, [%rd2];
	neg.s32 	%r23, %r25;
	cvt.u64.u32 	%rd13, %r1;
	add.s64 	%rd14, %rd13, %rd1;
	add.s64 	%rd28, %rd14, 7;
$L__BB0_3:
	.pragma "nounroll";
	st.global.u8 	[%rd28+-7], %rs18;
	ld.global.u8 	%rs5, [%rd2];
	st.global.u8 	[%rd28+-6], %rs5;
	st.global.u8 	[%rd28+-5], %rs5;
	ld.global.u8 	%rs6, [%rd2];
	st.global.u8 	[%rd28+-4], %rs6;
	st.global.u8 	[%rd28+-3], %rs6;
	ld.global.u8 	%rs7, [%rd2];
	st.global.u8 	[%rd28+-2], %rs7;
	st.global.u8 	[%rd28+-1], %rs7;
	ld.global.u8 	%rs8, [%rd2];
	st.global.u8 	[%rd28], %rs8;
	st.global.u8 	[%rd28+1], %rs8;
	ld.global.u8 	%rs9, [%rd2];
	st.global.u8 	[%rd28+2], %rs9;
	st.global.u8 	[%rd28+3], %rs9;
	ld.global.u8 	%rs10, [%rd2];
	st.global.u8 	[%rd28+4], %rs10;
	st.global.u8 	[%rd28+5], %rs10;
	ld.global.u8 	%rs11, [%rd2];
	st.global.u8 	[%rd28+6], %rs11;
	st.global.u8 	[%rd28+7], %rs11;
	ld.global.u8 	%rs18, [%rd2];
	st.global.u8 	[%rd28+8], %rs18;
	add.s32 	%r23, %r23, 16;
	add.s64 	%rd28, %rd28, 16;
	setp.ne.s32 	%p3, %r23, 0;
	@%p3 bra 	$L__BB0_3;
$L__BB0_4:
	setp.eq.s32 	%p4, %r2, 0;
	@%p4 bra 	$L__BB0_13;
	and.b32  	%r8, %r17, 7;
	setp.lt.u32 	%p5, %r2, 8;
	@%p5 bra 	$L__BB0_7;
	ld.global.u8 	%rs12, [%rd2];
	add.s32 	%r20, %r25, %r1;
	cvt.u64.u32 	%rd15, %r20;
	add.s64 	%rd16, %rd1, %rd15;
	st.global.u8 	[%rd16], %rs12;
	cvt.u64.u32 	%rd17, %r1;
	cvt.u64.u32 	%rd18, %r25;
	add.s64 	%rd19, %rd18, %rd17;
	add.s64 	%rd20, %rd1, %rd19;
	st.global.u8 	[%rd20+1], %rs12;
	ld.global.u8 	%rs13, [%rd2];
	st.global.u8 	[%rd20+2], %rs13;
	st.global.u8 	[%rd20+3], %rs13;
	ld.global.u8 	%rs14, [%rd2];
	st.global.u8 	[%rd20+4], %rs14;
	st.global.u8 	[%rd20+5], %rs14;
	ld.global.u8 	%rs15, [%rd2];
	st.global.u8 	[%rd20+6], %rs15;
	st.global.u8 	[%rd20+7], %rs15;
	add.s32 	%r25, %r25, 8;
$L__BB0_7:
	setp.eq.s32 	%p6, %r8, 0;
	@%p6 bra 	$L__BB0_13;
	and.b32  	%r11, %r17, 3;
	setp.lt.u32 	%p7, %r8, 4;
	@%p7 bra 	$L__BB0_10;
	ld.global.u8 	%rs16, [%rd2];
	add.s32 	%r21, %r25, %r1;
	cvt.u64.u32 	%rd21, %r21;
	add.s64 	%rd22, %rd1, %rd21;
	st.global.u8 	[%rd22], %rs16;
	cvt.u64.u32 	%rd23, %r1;
	cvt.u64.u32 	%rd24, %r25;
	add.s64 	%rd25, %rd24, %rd23;
	add.s64 	%rd26, %rd1, %rd25;
	st.global.u8 	[%rd26+1], %rs16;
	ld.global.u8 	%rs17, [%rd2];
	st.global.u8 	[%rd26+2], %rs17;
	st.global.u8 	[%rd26+3], %rs17;
	add.s32 	%r25, %r25, 4;
$L__BB0_10:
	setp.eq.s32 	%p8, %r11, 0;
	@%p8 bra 	$L__BB0_13;
	ld.global.u8 	%rs4, [%rd2];
	add.s32 	%r22, %r25, %r1;
	cvt.u64.u32 	%rd27, %r22;
	add.s64 	%rd29, %rd1, %rd27;
	neg.s32 	%r27, %r11;
$L__BB0_12:
	.pragma "nounroll";
	st.global.u8 	[%rd29], %rs4;
	add.s64 	%rd29, %rd29, 1;
	add.s32 	%r27, %r27, 1;
	setp.ne.s32 	%p9, %r27, 0;
	@%p9 bra 	$L__BB0_12;
$L__BB0_13:
	ret;

}


// ===== COMPILED SASS (sm_100) =====

	.target	sm_100

	.elftype	@"ET_EXEC"


//--------------------- .note.nv.tkinfo           --------------------------
	.section	.note.nv.tkinfo,"",@"SHT_NOTE"
	.sectionflags	@"SHF_NOTE_NV_TKINFO"
	.tkinfo
        /*0018*/ 	.word	0x00000002
        /*0030*/ 	.string	""
        /*0030*/ 	.string	"ptxas"
        /*0030*/ 	.string	"Cuda compilation tools, release 13.0, V13.0.88"
        /*0030*/ 	.string	"Build cuda_13.0.r13.0/compiler.36424714_0"
        /*0030*/ 	.string	"-arch sm_100 -m 64 "



//--------------------- .note.nv.cuinfo           --------------------------
	.section	.note.nv.cuinfo,"",@"SHT_NOTE"
	.sectionflags	@"SHF_NOTE_NV_CUINFO"
        /*0018*/ 	.short	0x0002
        /*001a*/ 	.short	0x0064
        /*001c*/ 	.short	0x0082
	.zero		2


//--------------------- .nv.info                  --------------------------
	.section	.nv.info,"",@"SHT_CUDA_INFO"
	.align	4


	//----- nvinfo : EIATTR_REGCOUNT
	.align		4
        /*0000*/ 	.byte	0x04, 0x2f
        /*0002*/ 	.short	(.L_1 - .L_0)
	.align		4
.L_0:
        /*0004*/ 	.word	index@(_Z13createStringTPcS_i)
        /*0008*/ 	.word	0x00000016


	//----- nvinfo : EIATTR_FRAME_SIZE
	.align		4
.L_1:
        /*000c*/ 	.byte	0x04, 0x11
        /*000e*/ 	.short	(.L_3 - .L_2)
	.align		4
.L_2:
        /*0010*/ 	.word	index@(_Z13createStringTPcS_i)
        /*0014*/ 	.word	0x00000000


	//----- nvinfo : EIATTR_MIN_STACK_SIZE
	.align		4
.L_3:
        /*0018*/ 	.byte	0x04, 0x12
        /*001a*/ 	.short	(.L_5 - .L_4)
	.align		4
.L_4:
        /*001c*/ 	.word	index@(_Z13createStringTPcS_i)
        /*0020*/ 	.word	0x00000000
.L_5:


//--------------------- .nv.compat                --------------------------
	.section	.nv.compat,"",@"SHT_CUDA_COMPAT_INFO"
	.align	4
        /*0000*/ 	.byte	0x02, 0x09, 0x00, 0x00, 0x02, 0x02, 0x01, 0x00, 0x02, 0x05, 0x05, 0x00, 0x03, 0x07, 0x01, 0x01
        /*0010*/ 	.byte	0x02, 0x03, 0x00, 0x00, 0x02, 0x06, 0x01, 0x00, 0x04, 0x0b, 0x08, 0x00, 0x09, 0x00, 0x00, 0x00
        /*0020*/ 	.byte	0x00, 0x00, 0x00, 0x00


//--------------------- .nv.info._Z13createStringTPcS_i --------------------------
	.section	.nv.info._Z13createStringTPcS_i,"",@"SHT_CUDA_INFO"
	.sectionflags	@""
	.align	4


	//----- nvinfo : EIATTR_CUDA_API_VERSION
	.align		4
        /*0000*/ 	.byte	0x04, 0x37
        /*0002*/ 	.short	(.L_7 - .L_6)
.L_6:
        /*0004*/ 	.word	0x00000082


	//----- nvinfo : EIATTR_KPARAM_INFO
	.align		4
.L_7:
        /*0008*/ 	.byte	0x04, 0x17
        /*000a*/ 	.short	(.L_9 - .L_8)
.L_8:
        /*000c*/ 	.word	0x00000000
        /*0010*/ 	.short	0x0002
        /*0012*/ 	.short	0x0010
        /*0014*/ 	.byte	0x00, 0xf0, 0x11, 0x00


	//----- nvinfo : EIATTR_KPARAM_INFO
	.align		4
.L_9:
        /*0018*/ 	.byte	0x04, 0x17
        /*001a*/ 	.short	(.L_11 - .L_10)
.L_10:
        /*001c*/ 	.word	0x00000000
        /*0020*/ 	.short	0x0001
        /*0022*/ 	.short	0x0008
        /*0024*/ 	.byte	0x00, 0xf5, 0x21, 0x00


	//----- nvinfo : EIATTR_KPARAM_INFO
	.align		4
.L_11:
        /*0028*/ 	.byte	0x04, 0x17
        /*002a*/ 	.short	(.L_13 - .L_12)
.L_12:
        /*002c*/ 	.word	0x00000000
        /*0030*/ 	.short	0x0000
        /*0032*/ 	.short	0x0000
        /*0034*/ 	.byte	0x00, 0xf5, 0x21, 0x00


	//----- nvinfo : EIATTR_SPARSE_MMA_MASK
	.align		4
.L_13:
        /*0038*/ 	.byte	0x03, 0x50
        /*003a*/ 	.short	0x0000


	//----- nvinfo : EIATTR_MAXREG_COUNT
	.align		4
        /*003c*/ 	.byte	0x03, 0x1b
        /*003e*/ 	.short	0x00ff


	//----- nvinfo : EIATTR_MERCURY_ISA_VERSION
	.align		4
        /*0040*/ 	.byte	0x03, 0x5f
        /*0042*/ 	.short	0x0101


	//----- nvinfo : EIATTR_VRC_CTA_INIT_COUNT
	.align		4
        /*0044*/ 	.byte	0x02, 0x4a
	.zero		1
	.zero		1


	//----- nvinfo : EIATTR_EXIT_INSTR_OFFSETS
	.align		4
        /*0048*/ 	.byte	0x04, 0x1c
        /*004a*/ 	.short	(.L_15 - .L_14)


	//   ....[0]....
.L_14:
        /*004c*/ 	.word	0x00000030


	//   ....[1]....
        /*0050*/ 	.word	0x00000350


	//   ....[2]....
        /*0054*/ 	.word	0x000004d0


	//   ....[3]....
        /*0058*/ 	.word	0x000005f0


	//   ....[4]....
        /*005c*/ 	.word	0x000006e0


	//----- nvinfo : EIATTR_CBANK_PARAM_SIZE
	.align		4
.L_15:
        /*0060*/ 	.byte	0x03, 0x19
        /*0062*/ 	.short	0x0014


	//----- nvinfo : EIATTR_PARAM_CBANK
	.align		4
        /*0064*/ 	.byte	0x04, 0x0a
        /*0066*/ 	.short	(.L_17 - .L_16)
	.align		4
.L_16:
        /*0068*/ 	.word	index@(.nv.constant0._Z13createStringTPcS_i)
        /*006c*/ 	.short	0x0380
        /*006e*/ 	.short	0x0014


	//----- nvinfo : EIATTR_SW_WAR
	.align		4
.L_17:
        /*0070*/ 	.byte	0x04, 0x36
        /*0072*/ 	.short	(.L_19 - .L_18)
.L_18:
        /*0074*/ 	.word	0x00000008
.L_19:


//--------------------- .nv.callgraph             --------------------------
	.section	.nv.callgraph,"",@"SHT_CUDA_CALLGRAPH"
	.align	4
	.sectionentsize	8
	.align		4
        /*0000*/ 	.word	0x00000000
	.align		4
        /*0004*/ 	.word	0xffffffff
	.align		4
        /*0008*/ 	.word	0x00000000
	.align		4
        /*000c*/ 	.word	0xfffffffe
	.align		4
        /*0010*/ 	.word	0x00000000
	.align		4
        /*0014*/ 	.word	0xfffffffd
	.align		4
        /*0018*/ 	.word	0x00000000
	.align		4
        /*001c*/ 	.word	0xfffffffc


//--------------------- .text._Z13createStringTPcS_i --------------------------
	.section	.text._Z13createStringTPcS_i,"ax",@progbits
	.align	128
        .global         _Z13createStringTPcS_i
        .type           _Z13createStringTPcS_i,@function
        .size           _Z13createStringTPcS_i,(.L_x_6 - _Z13createStringTPcS_i)
        .other          _Z13createStringTPcS_i,@"STO_CUDA_ENTRY STV_DEFAULT"
_Z13createStringTPcS_i:
.text._Z13createStringTPcS_i:
[----:B------:R-:W-:Y:S08]  /*0000*/  LDC R1, c[0x0][0x37c] ;  /* 0x0000df00ff017b82 */ /* 0x000ff00000000800 */
[----:B------:R-:W0:Y:S02]  /*0010*/  LDC R4, c[0x0][0x390] ;  /* 0x0000e400ff047b82 */ /* 0x000e240000000800 */
[----:B0-----:R-:W-:-:S13]  /*0020*/  ISETP.GE.AND P0, PT, R4, 0x1, PT ;  /* 0x000000010400780c */ /* 0x001fda0003f06270 */
[----:B------:R-:W-:Y:S05]  /*0030*/  @!P0 EXIT ;  /* 0x000000000000894d */ /* 0x000fea0003800000 */
[----:B------:R-:W0:Y:S01]  /*0040*/  S2R R7, SR_TID.X ;  /* 0x0000000000077919 */ /* 0x000e220000002100 */
[----:B------:R-:W0:Y:S01]  /*0050*/  LDCU.64 UR4, c[0x0][0x380] ;  /* 0x00007000ff0477ac */ /* 0x000e220008000a00 */
[C---:B------:R-:W-:Y:S01]  /*0060*/  ISETP.GE.U32.AND P1, PT, R4.reuse, 0x10, PT ;  /* 0x000000100400780c */ /* 0x040fe20003f26070 */
[----:B------:R-:W-:Y:S01]  /*0070*/  IMAD.MOV.U32 R5, RZ, RZ, RZ ;  /* 0x000000ffff057224 */ /* 0x000fe200078e00ff */
[----:B------:R-:W-:-:S04]  /*0080*/  LOP3.LUT R12, R4, 0xf, RZ, 0xc0, !PT ;  /* 0x0000000f040c7812 */ /* 0x000fc800078ec0ff */
[----:B------:R-:W-:Y:S02]  /*0090*/  ISETP.NE.AND P0, PT, R12, RZ, PT ;  /* 0x000000ff0c00720c */ /* 0x000fe40003f05270 */
[C---:B0-----:R-:W-:Y:S01]  /*00a0*/  IADD3 R2, P2, PT, R7.reuse, UR4, RZ ;  /* 0x0000000407027c10 */ /* 0x041fe2000ff5e0ff */
[----:B------:R-:W-:-:S04]  /*00b0*/  IMAD R0, R7, R4, RZ ;  /* 0x0000000407007224 */ /* 0x000fc800078e02ff */
[----:B------:R-:W-:Y:S01]  /*00c0*/  IMAD.X R3, RZ, RZ, UR5, P2 ;  /* 0x00000005ff037e24 */ /* 0x000fe200090e06ff */
[----:B------:R-:W0:Y:S01]  /*00d0*/  LDCU.64 UR4, c[0x0][0x358] ;  /* 0x00006b00ff0477ac */ /* 0x000e220008000a00 */
[----:B------:R-:W-:Y:S06]  /*00e0*/  @!P1 BRA `(.L_x_0) ;  /* 0x0000000000989947 */ /* 0x000fec0003800000 */
[----:B0-----:R0:W5:Y:S01]  /*00f0*/  LDG.E.U8 R9, desc[UR4][R2.64] ;  /* 0x0000000402097981 */ /* 0x001162000c1e1100 */
[----:B------:R-:W1:Y:S01]  /*0100*/  LDCU.64 UR6, c[0x0][0x388] ;  /* 0x00007100ff0677ac */ /* 0x000e620008000a00 */
[----:B------:R-:W-:-:S05]  /*0110*/  LOP3.LUT R5, R4, 0x7ffffff0, RZ, 0xc0, !PT ;  /* 0x7ffffff004057812 */ /* 0x000fca00078ec0ff */
[----:B------:R-:W-:Y:S01]  /*0120*/  IMAD.MOV R8, RZ, RZ, -R5 ;  /* 0x000000ffff087224 */ /* 0x000fe200078e0a05 */
[----:B-1----:R-:W-:-:S04]  /*0130*/  IADD3 R10, P1, PT, R0, UR6, RZ ;  /* 0x00000006000a7c10 */ /* 0x002fc8000ff3e0ff */
[----:B------:R-:W-:-:S04]  /*0140*/  IADD3 R10, P2, PT, R10, 0x7, RZ ;  /* 0x000000070a0a7810 */ /* 0x000fc80007f5e0ff */
[----:B0-----:R-:W-:-:S09]  /*0150*/  IADD3.X R15, PT, PT, RZ, UR7, RZ, P2, P1 ;  /* 0x00000007ff0f7c10 */ /* 0x001fd200097e24ff */
.L_x_1:
[----:B---3--:R-:W-:Y:S02]  /*0160*/  IMAD.MOV.U32 R6, RZ, RZ, R10 ;  /* 0x000000ffff067224 */ /* 0x008fe400078e000a */
[----:B------:R-:W-:-:S05]  /*0170*/  IMAD.MOV.U32 R7, RZ, RZ, R15 ;  /* 0x000000ffff077224 */ /* 0x000fca00078e000f */
[----:B-----5:R-:W-:Y:S04]  /*0180*/  STG.E.U8 desc[UR4][R6.64+-0x7], R9 ;  /* 0xfffff90906007986 */ /* 0x020fe8000c101104 */
[----:B------:R-:W2:Y:S04]  /*0190*/  LDG.E.U8 R11, desc[UR4][R2.64] ;  /* 0x00000004020b7981 */ /* 0x000ea8000c1e1100 */
[----:B--2---:R-:W-:Y:S04]  /*01a0*/  STG.E.U8 desc[UR4][R6.64+-0x6], R11 ;  /* 0xfffffa0b06007986 */ /* 0x004fe8000c101104 */
[----:B------:R0:W-:Y:S04]  /*01b0*/  STG.E.U8 desc[UR4][R6.64+-0x5], R11 ;  /* 0xfffffb0b06007986 */ /* 0x0001e8000c101104 */
[----:B------:R-:W2:Y:S04]  /*01c0*/  LDG.E.U8 R13, desc[UR4][R2.64] ;  /* 0x00000004020d7981 */ /* 0x000ea8000c1e1100 */
[----:B--2---:R-:W-:Y:S04]  /*01d0*/  STG.E.U8 desc[UR4][R6.64+-0x4], R13 ;  /* 0xfffffc0d06007986 */ /* 0x004fe8000c101104 */
[----:B------:R1:W-:Y:S04]  /*01e0*/  STG.E.U8 desc[UR4][R6.64+-0x3], R13 ;  /* 0xfffffd0d06007986 */ /* 0x0003e8000c101104 */
[----:B------:R-:W2:Y:S04]  /*01f0*/  LDG.E.U8 R15, desc[UR4][R2.64] ;  /* 0x00000004020f7981 */ /* 0x000ea8000c1e1100 */
[----:B--2---:R-:W-:Y:S04]  /*0200*/  STG.E.U8 desc[UR4][R6.64+-0x2], R15 ;  /* 0xfffffe0f06007986 */ /* 0x004fe8000c101104 */
[----:B------:R2:W-:Y:S04]  /*0210*/  STG.E.U8 desc[UR4][R6.64+-0x1], R15 ;  /* 0xffffff0f06007986 */ /* 0x0005e8000c101104 */
[----:B------:R-:W3:Y:S04]  /*0220*/  LDG.E.U8 R17, desc[UR4][R2.64] ;  /* 0x0000000402117981 */ /* 0x000ee8000c1e1100 */
[----:B---3--:R3:W-:Y:S04]  /*0230*/  STG.E.U8 desc[UR4][R6.64], R17 ;  /* 0x0000001106007986 */ /* 0x0087e8000c101104 */
[----:B------:R3:W-:Y:S04]  /*0240*/  STG.E.U8 desc[UR4][R6.64+0x1], R17 ;  /* 0x0000011106007986 */ /* 0x0007e8000c101104 */
[----:B------:R-:W4:Y:S04]  /*0250*/  LDG.E.U8 R19, desc[UR4][R2.64] ;  /* 0x0000000402137981 */ /* 0x000f28000c1e1100 */
[----:B----4-:R3:W-:Y:S04]  /*0260*/  STG.E.U8 desc[UR4][R6.64+0x2], R19 ;  /* 0x0000021306007986 */ /* 0x0107e8000c101104 */
[----:B------:R3:W-:Y:S04]  /*0270*/  STG.E.U8 desc[UR4][R6.64+0x3], R19 ;  /* 0x0000031306007986 */ /* 0x0007e8000c101104 */
[----:B0-----:R-:W4:Y:S04]  /*0280*/  LDG.E.U8 R11, desc[UR4][R2.64] ;  /* 0x00000004020b7981 */ /* 0x001f28000c1e1100 */
[----:B----4-:R3:W-:Y:S04]  /*0290*/  STG.E.U8 desc[UR4][R6.64+0x4], R11 ;  /* 0x0000040b06007986 */ /* 0x0107e8000c101104 */
[----:B------:R3:W-:Y:S04]  /*02a0*/  STG.E.U8 desc[UR4][R6.64+0x5], R11 ;  /* 0x0000050b06007986 */ /* 0x0007e8000c101104 */
[----:B-1----:R-:W4:Y:S01]  /*02b0*/  LDG.E.U8 R13, desc[UR4][R2.64] ;  /* 0x00000004020d7981 */ /* 0x002f22000c1e1100 */
[----:B------:R-:W-:-:S05]  /*02c0*/  VIADD R8, R8, 0x10 ;  /* 0x0000001008087836 */ /* 0x000fca0000000000 */
[----:B------:R-:W-:Y:S01]  /*02d0*/  ISETP.NE.AND P1, PT, R8, RZ, PT ;  /* 0x000000ff0800720c */ /* 0x000fe20003f25270 */
[----:B----4-:R3:W-:Y:S04]  /*02e0*/  STG.E.U8 desc[UR4][R6.64+0x6], R13 ;  /* 0x0000060d06007986 */ /* 0x0107e8000c101104 */
[----:B------:R3:W-:Y:S04]  /*02f0*/  STG.E.U8 desc[UR4][R6.64+0x7], R13 ;  /* 0x0000070d06007986 */ /* 0x0007e8000c101104 */
[----:B------:R-:W4:Y:S01]  /*0300*/  LDG.E.U8 R9, desc[UR4][R2.64] ;  /* 0x0000000402097981 */ /* 0x000f22000c1e1100 */
[----:B------:R-:W-:-:S05]  /*0310*/  IADD3 R10, P2, PT, R6, 0x10, RZ ;  /* 0x00000010060a7810 */ /* 0x000fca0007f5e0ff */
[----:B--2---:R-:W-:Y:S01]  /*0320*/  IMAD.X R15, RZ, RZ, R7, P2 ;  /* 0x000000ffff0f7224 */ /* 0x004fe200010e0607 */
[----:B----4-:R3:W-:Y:S01]  /*0330*/  STG.E.U8 desc[UR4][R6.64+0x8], R9 ;  /* 0x0000080906007986 */ /* 0x0107e2000c101104 */
[----:B------:R-:W-:Y:S06]  /*0340*/  @P1 BRA `(.L_x_1) ;  /* 0xfffffffc00841947 */ /* 0x000fec000383ffff */
.L_x_0:
[----:B0-----:R-:W-:Y:S05]  /*0350*/  @!P0 EXIT ;  /* 0x000000000000894d */ /* 0x001fea0003800000 */
[----:B------:R-:W-:Y:S02]  /*0360*/  ISETP.GE.U32.AND P1, PT, R12, 0x8, PT ;  /* 0x000000080c00780c */ /* 0x000fe40003f26070 */
[----:B------:R-:W-:-:S04]  /*0370*/  LOP3.LUT R10, R4, 0x7, RZ, 0xc0, !PT ;  /* 0x00000007040a7812 */ /* 0x000fc800078ec0ff */
[----:B------:R-:W-:-:S07]  /*0380*/  ISETP.NE.AND P0, PT, R10, RZ, PT ;  /* 0x000000ff0a00720c */ /* 0x000fce0003f05270 */
[----:B------:R-:W-:Y:S06]  /*0390*/  @!P1 BRA `(.L_x_2) ;  /* 0x00000000004c9947 */ /* 0x000fec0003800000 */
[----:B---3--:R-:W2:Y:S01]  /*03a0*/  LDG.E.U8 R11, desc[UR4][R2.64] ;  /* 0x00000004020b7981 */ /* 0x008ea2000c1e1100 */
[----:B------:R-:W0:Y:S01]  /*03b0*/  LDCU.64 UR6, c[0x0][0x388] ;  /* 0x00007100ff0677ac */ /* 0x000e220008000a00 */
[----:B------:R-:W-:-:S05]  /*03c0*/  IMAD.IADD R8, R0, 0x1, R5 ;  /* 0x0000000100087824 */ /* 0x000fca00078e0205 */
[----:B0-----:R-:W-:Y:S02]  /*03d0*/  IADD3 R8, P1, PT, R8, UR6, RZ ;  /* 0x0000000608087c10 */ /* 0x001fe4000ff3e0ff */
[----:B------:R-:W-:-:S03]  /*03e0*/  IADD3 R6, P2, P3, R5, UR6, R0 ;  /* 0x0000000605067c10 */ /* 0x000fc6000fb5e000 */
[----:B------:R-:W-:Y:S01]  /*03f0*/  IMAD.X R9, RZ, RZ, UR7, P1 ;  /* 0x00000007ff097e24 */ /* 0x000fe200088e06ff */
[----:B------:R-:W-:-:S04]  /*0400*/  IADD3.X R7, PT, PT, RZ, UR7, RZ, P2, P3 ;  /* 0x00000007ff077c10 */ /* 0x000fc800097e64ff */
[----:B--2---:R0:W-:Y:S04]  /*0410*/  STG.E.U8 desc[UR4][R8.64], R11 ;  /* 0x0000000b08007986 */ /* 0x0041e8000c101104 */
[----:B------:R0:W-:Y:S04]  /*0420*/  STG.E.U8 desc[UR4][R6.64+0x1], R11 ;  /* 0x0000010b06007986 */ /* 0x0001e8000c101104 */
[----:B------:R-:W2:Y:S04]  /*0430*/  LDG.E.U8 R13, desc[UR4][R2.64] ;  /* 0x00000004020d7981 */ /* 0x000ea8000c1e1100 */
[----:B--2---:R0:W-:Y:S04]  /*0440*/  STG.E.U8 desc[UR4][R6.64+0x2], R13 ;  /* 0x0000020d06007986 */ /* 0x0041e8000c101104 */
[----:B------:R0:W-:Y:S04]  /*0450*/  STG.E.U8 desc[UR4][R6.64+0x3], R13 ;  /* 0x0000030d06007986 */ /* 0x0001e8000c101104 */
[----:B------:R-:W2:Y:S04]  /*0460*/  LDG.E.U8 R15, desc[UR4][R2.64] ;  /* 0x00000004020f7981 */ /* 0x000ea8000c1e1100 */
[----:B--2---:R0:W-:Y:S04]  /*0470*/  STG.E.U8 desc[UR4][R6.64+0x4], R15 ;  /* 0x0000040f06007986 */ /* 0x0041e8000c101104 */
[----:B------:R0:W-:Y:S04]  /*0480*/  STG.E.U8 desc[UR4][R6.64+0x5], R15 ;  /* 0x0000050f06007986 */ /* 0x0001e8000c101104 */
[----:B------:R-:W2:Y:S01]  /*0490*/  LDG.E.U8 R17, desc[UR4][R2.64] ;  /* 0x0000000402117981 */ /* 0x000ea2000c1e1100 */
[----:B------:R-:W-:-:S03]  /*04a0*/  VIADD R5, R5, 0x8 ;  /* 0x0000000805057836 */ /* 0x000fc60000000000 */
[----:B--2---:R0:W-:Y:S04]  /*04b0*/  STG.E.U8 desc[UR4][R6.64+0x6], R17 ;  /* 0x0000061106007986 */ /* 0x0041e8000c101104 */
[----:B------:R0:W-:Y:S02]  /*04c0*/  STG.E.U8 desc[UR4][R6.64+0x7], R17 ;  /* 0x0000071106007986 */ /* 0x0001e4000c101104 */
.L_x_2:
[----:B------:R-:W-:Y:S05]  /*04d0*/  @!P0 EXIT ;  /* 0x000000000000894d */ /* 0x000fea0003800000 */
[----:B------:R-:W-:Y:S02]  /*04e0*/  ISETP.GE.U32.AND P1, PT, R10, 0x4, PT ;  /* 0x000000040a00780c */ /* 0x000fe40003f26070 */
[----:B------:R-:W-:-:S04]  /*04f0*/  LOP3.LUT R4, R4, 0x3, RZ, 0xc0, !PT ;  /* 0x0000000304047812 */ /* 0x000fc800078ec0ff */
[----:B------:R-:W-:-:S07]  /*0500*/  ISETP.NE.AND P0, PT, R4, RZ, PT ;  /* 0x000000ff0400720c */ /* 0x000fce0003f05270 */
[----:B------:R-:W-:Y:S06]  /*0510*/  @!P1 BRA `(.L_x_3) ;  /* 0x0000000000349947 */ /* 0x000fec0003800000 */
[----:B0--3--:R-:W2:Y:S01]  /*0520*/  LDG.E.U8 R11, desc[UR4][R2.64] ;  /* 0x00000004020b7981 */ /* 0x009ea2000c1e1100 */
        /* <DEDUP_REMOVED lines=8> */
[----:B------:R-:W2:Y:S01]  /*05b0*/  LDG.E.U8 R13, desc[UR4][R2.64] ;  /* 0x00000004020d7981 */ /* 0x000ea2000c1e1100 */
[----:B------:R-:W-:-:S03]  /*05c0*/  VIADD R5, R5, 0x4 ;  /* 0x0000000405057836 */ /* 0x000fc60000000000 */
[----:B--2---:R1:W-:Y:S04]  /*05d0*/  STG.E.U8 desc[UR4][R8.64+0x2], R13 ;  /* 0x0000020d08007986 */ /* 0x0043e8000c101104 */
[----:B------:R1:W-:Y:S02]  /*05e0*/  STG.E.U8 desc[UR4][R8.64+0x3], R13 ;  /* 0x0000030d08007986 */ /* 0x0003e4000c101104 */
.L_x_3:
[----:B------:R-:W-:Y:S05]  /*05f0*/  @!P0 EXIT ;  /* 0x000000000000894d */ /* 0x000fea0003800000 */
[----:B01-3--:R0:W5:Y:S01]  /*0600*/  LDG.E.U8 R7, desc[UR4][R2.64] ;  /* 0x0000000402077981 */ /* 0x00b162000c1e1100 */
[----:B------:R-:W1:Y:S01]  /*0610*/  LDCU.64 UR6, c[0x0][0x388] ;  /* 0x00007100ff0677ac */ /* 0x000e620008000a00 */
[----:B------:R-:W-:Y:S02]  /*0620*/  IMAD.IADD R0, R0, 0x1, R5 ;  /* 0x0000000100007824 */ /* 0x000fe400078e0205 */
[----:B------:R-:W-:-:S03]  /*0630*/  IMAD.MOV R4, RZ, RZ, -R4 ;  /* 0x000000ffff047224 */ /* 0x000fc600078e0a04 */
[----:B-1----:R-:W-:-:S05]  /*0640*/  IADD3 R0, P0, PT, R0, UR6, RZ ;  /* 0x0000000600007c10 */ /* 0x002fca000ff1e0ff */
[----:B0-----:R-:W-:-:S08]  /*0650*/  IMAD.X R5, RZ, RZ, UR7, P0 ;  /* 0x00000007ff057e24 */ /* 0x001fd000080e06ff */
.L_x_4:
[----:B------:R-:W-:Y:S02]  /*0660*/  VIADD R4, R4, 0x1 ;  /* 0x0000000104047836 */ /* 0x000fe40000000000 */
[----:B0-----:R-:W-:Y:S01]  /*0670*/  IMAD.MOV.U32 R2, RZ, RZ, R0 ;  /* 0x000000ffff027224 */ /* 0x001fe200078e0000 */
[----:B------:R-:W-:Y:S01]  /*0680*/  IADD3 R0, P1, PT, R0, 0x1, RZ ;  /* 0x0000000100007810 */ /* 0x000fe20007f3e0ff */
[----:B------:R-:W-:Y:S01]  /*0690*/  IMAD.MOV.U32 R3, RZ, RZ, R5 ;  /* 0x000000ffff037224 */ /* 0x000fe200078e0005 */
[----:B------:R-:W-:-:S03]  /*06a0*/  ISETP.NE.AND P0, PT, R4, RZ, PT ;  /* 0x000000ff0400720c */ /* 0x000fc60003f05270 */
[----:B------:R-:W-:Y:S01]  /*06b0*/  IMAD.X R5, RZ, RZ, R5, P1 ;  /* 0x000000ffff057224 */ /* 0x000fe200008e0605 */
[----:B-----5:R0:W-:Y:S09]  /*06c0*/  STG.E.U8 desc[UR4][R2.64], R7 ;  /* 0x0000000702007986 */ /* 0x0201f2000c101104 */
[----:B------:R-:W-:Y:S05]  /*06d0*/  @P0 BRA `(.L_x_4) ;  /* 0xfffffffc00e00947 */ /* 0x000fea000383ffff */
[----:B------:R-:W-:Y:S05]  /*06e0*/  EXIT ;  /* 0x000000000000794d */ /* 0x000fea0003800000 */
.L_x_5:
[----:B------:R-:W-:-:S00]  /*06f0*/  BRA `(.L_x_5) ;  /* 0xfffffffc00fc7947 */ /* 0x000fc0000383ffff */
[----:B------:R-:W-:-:S00]  /*0700*/  NOP ;  /* 0x0000000000007918 */ /* 0x000fc00000000000 */
[----:B------:R-:W-:-:S00]  /*0710*/  NOP ;  /* 0x0000000000007918 */ /* 0x000fc00000000000 */
[----:B------:R-:W-:-:S00]  /*0720*/  NOP ;  /* 0x0000000000007918 */ /* 0x000fc00000000000 */
[----:B------:R-:W-:-:S00]  /*0730*/  NOP ;  /* 0x0000000000007918 */ /* 0x000fc00000000000 */
[----:B------:R-:W-:-:S00]  /*0740*/  NOP ;  /* 0x0000000000007918 */ /* 0x000fc00000000000 */
[----:B------:R-:W-:-:S00]  /*0750*/  NOP ;  /* 0x0000000000007918 */ /* 0x000fc00000000000 */
[----:B------:R-:W-:-:S00]  /*0760*/  NOP ;  /* 0x0000000000007918 */ /* 0x000fc00000000000 */
[----:B------:R-:W-:-:S00]  /*0770*/  NOP ;  /* 0x0000000000007918 */ /* 0x000fc00000000000 */
.L_x_6:


//--------------------- .nv.shared.reserved.0     --------------------------
	.section	.nv.shared.reserved.0,"aw",@nobits
	.weak		__nv_reservedSMEM_offset_0_alias
	.size		__nv_reservedSMEM_offset_0_alias, 0, 64
	.other		__nv_reservedSMEM_offset_0_alias,@"STO_CUDA_RESERVED_SHARED STV_DEFAULT"
__nv_reservedSMEM_offset_0_alias:
	.zero		0
	.zero		64


//--------------------- .nv.constant0._Z13createStringTPcS_i --------------------------
	.section	.nv.constant0._Z13createStringTPcS_i,"a",@progbits
	.sectionflags	@""
	.align	4
.nv.constant0._Z13createStringTPcS_i:
	.zero		916


//--------------------- SYMBOLS --------------------------

	.type		.nv.reservedSmem.offset0,@object
	.size		.nv.reservedSmem.offset0,0x4
